	.headerflags	@"EF_CUDA_TEXMODE_UNIFIED EF_CUDA_64BIT_ADDRESS EF_CUDA_ACCELERATORS EF_CUDA_SM90 EF_CUDA_VIRTUAL_SM(EF_CUDA_SM90)"
	.elftype	@"ET_EXEC"


//--------------------- .nv.info                  --------------------------
	.section	.nv.info,"",@"SHT_CUDA_INFO"
	.align	4


	//----- nvinfo : EIATTR_REGCOUNT
	.align		4
        /*0000*/ 	.byte	0x04, 0x2f
        /*0002*/ 	.short	(.L_3 - .L_2)
	.align		4
.L_2:
        /*0004*/ 	.word	index@(triton_poi_fused__native_batch_norm_legit_no_training_hardtanh_16)
        /*0008*/ 	.word	0x00000018


	//----- nvinfo : EIATTR_MIN_STACK_SIZE
	.align		4
.L_3:
        /*000c*/ 	.byte	0x04, 0x12
        /*000e*/ 	.short	(.L_5 - .L_4)
	.align		4
.L_4:
        /*0010*/ 	.word	index@(triton_poi_fused__native_batch_norm_legit_no_training_hardtanh_16)
        /*0014*/ 	.word	0x00000000


	//----- nvinfo : EIATTR_FRAME_SIZE
	.align		4
.L_5:
        /*0018*/ 	.byte	0x04, 0x11
        /*001a*/ 	.short	(.L_7 - .L_6)
	.align		4
.L_6:
        /*001c*/ 	.word	index@(triton_poi_fused__native_batch_norm_legit_no_training_hardtanh_16)
        /*0020*/ 	.word	0x00000000


	//----- nvinfo : EIATTR_MIN_STACK_SIZE
	.align		4
.L_7:
        /*0024*/ 	.byte	0x04, 0x12
        /*0026*/ 	.short	(.L_9 - .L_8)
	.align		4
.L_8:
        /*0028*/ 	.word	index@(triton_poi_fused__native_batch_norm_legit_no_training_hardtanh_16)
        /*002c*/ 	.word	0x00000000
.L_9:


//--------------------- .nv.info.triton_poi_fused__native_batch_norm_legit_no_training_hardtanh_16 --------------------------
	.section	.nv.info.triton_poi_fused__native_batch_norm_legit_no_training_hardtanh_16,"",@"SHT_CUDA_INFO"
	.sectionflags	@""
	.align	4


	//----- nvinfo : EIATTR_CUDA_API_VERSION
	.align		4
        /*0000*/ 	.byte	0x04, 0x37
        /*0002*/ 	.short	(.L_11 - .L_10)
.L_10:
        /*0004*/ 	.word	0x0000007c


	//----- nvinfo : EIATTR_KPARAM_INFO
	.align		4
.L_11:
        /*0008*/ 	.byte	0x04, 0x17
        /*000a*/ 	.short	(.L_13 - .L_12)
.L_12:
        /*000c*/ 	.word	0x00000000
        /*0010*/ 	.short	0x0006
        /*0012*/ 	.short	0x0030
        /*0014*/ 	.byte	0x00, 0xf0, 0x11, 0x00


	//----- nvinfo : EIATTR_KPARAM_INFO
	.align		4
.L_13:
        /*0018*/ 	.byte	0x04, 0x17
        /*001a*/ 	.short	(.L_15 - .L_14)
.L_14:
        /*001c*/ 	.word	0x00000000
        /*0020*/ 	.short	0x0005
        /*0022*/ 	.short	0x0028
        /*0024*/ 	.byte	0x00, 0xf4, 0x21, 0x00


	//----- nvinfo : EIATTR_KPARAM_INFO
	.align		4
.L_15:
        /*0028*/ 	.byte	0x04, 0x17
        /*002a*/ 	.short	(.L_17 - .L_16)
.L_16:
        /*002c*/ 	.word	0x00000000
        /*0030*/ 	.short	0x0004
        /*0032*/ 	.short	0x0020
        /*0034*/ 	.byte	0x00, 0xf4, 0x21, 0x00


	//----- nvinfo : EIATTR_KPARAM_INFO
	.align		4
.L_17:
        /*0038*/ 	.byte	0x04, 0x17
        /*003a*/ 	.short	(.L_19 - .L_18)
.L_18:
        /*003c*/ 	.word	0x00000000
        /*0040*/ 	.short	0x0003
        /*0042*/ 	.short	0x0018
        /*0044*/ 	.byte	0x00, 0xf4, 0x21, 0x00


	//----- nvinfo : EIATTR_KPARAM_INFO
	.align		4
.L_19:
        /*0048*/ 	.byte	0x04, 0x17
        /*004a*/ 	.short	(.L_21 - .L_20)
.L_20:
        /*004c*/ 	.word	0x00000000
        /*0050*/ 	.short	0x0002
        /*0052*/ 	.short	0x0010
        /*0054*/ 	.byte	0x00, 0xf4, 0x21, 0x00


	//----- nvinfo : EIATTR_KPARAM_INFO
	.align		4
.L_21:
        /*0058*/ 	.byte	0x04, 0x17
        /*005a*/ 	.short	(.L_23 - .L_22)
.L_22:
        /*005c*/ 	.word	0x00000000
        /*0060*/ 	.short	0x0001
        /*0062*/ 	.short	0x0008
        /*0064*/ 	.byte	0x00, 0xf4, 0x21, 0x00


	//----- nvinfo : EIATTR_KPARAM_INFO
	.align		4
.L_23:
        /*0068*/ 	.byte	0x04, 0x17
        /*006a*/ 	.short	(.L_25 - .L_24)
.L_24:
        /*006c*/ 	.word	0x00000000
        /*0070*/ 	.short	0x0000
        /*0072*/ 	.short	0x0000
        /*0074*/ 	.byte	0x00, 0xf4, 0x21, 0x00


	//----- nvinfo : EIATTR_SPARSE_MMA_MASK
	.align		4
.L_25:
        /*0078*/ 	.byte	0x03, 0x50
        /*007a*/ 	.short	0x0000


	//----- nvinfo : EIATTR_MAXREG_COUNT
	.align		4
        /*007c*/ 	.byte	0x03, 0x1b
        /*007e*/ 	.short	0x00ff


	//----- nvinfo : EIATTR_EXIT_INSTR_OFFSETS
	.align		4
        /*0080*/ 	.byte	0x04, 0x1c
        /*0082*/ 	.short	(.L_27 - .L_26)


	//   ....[0]....
.L_26:
        /*0084*/ 	.word	0x00000480


	//   ....[1]....
        /*0088*/ 	.word	0x000004a0


	//----- nvinfo : EIATTR_REQNTID
	.align		4
.L_27:
        /*008c*/ 	.byte	0x04, 0x10
        /*008e*/ 	.short	(.L_29 - .L_28)
.L_28:
        /*0090*/ 	.word	0x00000080
        /*0094*/ 	.word	0x00000001
        /*0098*/ 	.word	0x00000001


	//----- nvinfo : EIATTR_CBANK_PARAM_SIZE
	.align		4
.L_29:
        /*009c*/ 	.byte	0x03, 0x19
        /*009e*/ 	.short	0x0034


	//----- nvinfo : EIATTR_PARAM_CBANK
	.align		4
        /*00a0*/ 	.byte	0x04, 0x0a
        /*00a2*/ 	.short	(.L_31 - .L_30)
	.align		4
.L_30:
        /*00a4*/ 	.word	index@(.nv.constant0.triton_poi_fused__native_batch_norm_legit_no_training_hardtanh_16)
        /*00a8*/ 	.short	0x0210
        /*00aa*/ 	.short	0x0034


	//----- nvinfo : EIATTR_SW_WAR
	.align		4
.L_31:
        /*00ac*/ 	.byte	0x04, 0x36
        /*00ae*/ 	.short	(.L_33 - .L_32)
.L_32:
        /*00b0*/ 	.word	0x00000008
.L_33:


//--------------------- .nv.callgraph             --------------------------
	.section	.nv.callgraph,"",@"SHT_CUDA_CALLGRAPH"
	.align	4
	.sectionentsize	8
	.align		4
        /*0000*/ 	.word	0x00000000
	.align		4
        /*0004*/ 	.word	0xffffffff
	.align		4
        /*0008*/ 	.word	0x00000000
	.align		4
        /*000c*/ 	.word	0xfffffffe
	.align		4
        /*0010*/ 	.word	0x00000000
	.align		4
        /*0014*/ 	.word	0xfffffffd
	.align		4
        /*0018*/ 	.word	0x00000000
	.align		4
        /*001c*/ 	.word	0xfffffffc


//--------------------- .nv.constant4             --------------------------
	.section	.nv.constant4,"a",@progbits
	.align	8
	.align		8
.nv.constant4:
        /*0000*/ 	.dword	_$_str
	.align		8
        /*0008*/ 	.dword	_$_str_$_2


//--------------------- .text.triton_poi_fused__native_batch_norm_legit_no_training_hardtanh_16 --------------------------
	.section	.text.triton_poi_fused__native_batch_norm_legit_no_training_hardtanh_16,"ax",@progbits
	.align	128
        .global         triton_poi_fused__native_batch_norm_legit_no_training_hardtanh_16
        .type           triton_poi_fused__native_batch_norm_legit_no_training_hardtanh_16,@function
        .size           triton_poi_fused__native_batch_norm_legit_no_training_hardtanh_16,(.L_x_1 - triton_poi_fused__native_batch_norm_legit_no_training_hardtanh_16)
        .other          triton_poi_fused__native_batch_norm_legit_no_training_hardtanh_16,@"STO_CUDA_ENTRY STV_DEFAULT"
triton_poi_fused__native_batch_norm_legit_no_training_hardtanh_16:
.text.triton_poi_fused__native_batch_norm_legit_no_training_hardtanh_16:
[----:B------:R-:W0:Y:S01]  /*0000*/  LDC R1, c[0x0][0x28] ;  /* 0x00000a00ff017b82 */ /* 0x000e220000000800 */
[----:B------:R-:W1:Y:S01]  /*0010*/  S2R R0, SR_TID.X ;  /* 0x0000000000007919 */ /* 0x000e620000002100 */
[----:B------:R-:W-:-:S06]  /*0020*/  HFMA2.MMA R2, -RZ, RZ, 0, 0 ;  /* 0x00000000ff027435 */ /* 0x000fcc00000001ff */
[----:B------:R-:W2:Y:S01]  /*0030*/  LDC.64 R10, c[0x0][0x220] ;  /* 0x00008800ff0a7b82 */ /* 0x000ea20000000a00 */
[----:B------:R-:W-:Y:S01]  /*0040*/  ULDC.64 UR4, c[0x0][0x208] ;  /* 0x0000820000047ab9 */ /* 0x000fe20000000a00 */
[----:B------:R-:W3:Y:S06]  /*0050*/  S2R R3, SR_CTAID.X ;  /* 0x0000000000037919 */ /* 0x000eec0000002500 */
[----:B------:R-:W4:Y:S08]  /*0060*/  LDC.64 R16, c[0x0][0x218] ;  /* 0x00008600ff107b82 */ /* 0x000f300000000a00 */
[----:B------:R-:W5:Y:S08]  /*0070*/  LDC.64 R14, c[0x0][0x210] ;  /* 0x00008400ff0e7b82 */ /* 0x000f700000000a00 */
[----:B------:R-:W5:Y:S01]  /*0080*/  LDC.64 R18, c[0x0][0x228] ;  /* 0x00008a00ff127b82 */ /* 0x000f620000000a00 */
[----:B-1----:R-:W-:-:S07]  /*0090*/  IMAD.SHL.U32 R0, R0, 0x2, RZ ;  /* 0x0000000200007824 */ /* 0x002fce00078e00ff */
[----:B------:R-:W1:Y:S01]  /*00a0*/  LDC.64 R20, c[0x0][0x230] ;  /* 0x00008c00ff147b82 */ /* 0x000e620000000a00 */
[----:B------:R-:W-:-:S05]  /*00b0*/  LOP3.LUT R0, R0, 0xfe, RZ, 0xc0, !PT ;  /* 0x000000fe00007812 */ /* 0x000fca00078ec0ff */
[----:B---3--:R-:W-:-:S04]  /*00c0*/  IMAD R3, R3, 0x100, R0 ;  /* 0x0000010003037824 */ /* 0x008fc800078e0200 */
[C---:B------:R-:W-:Y:S01]  /*00d0*/  IMAD.HI R0, R3.reuse, -0x6628dd25, R2 ;  /* 0x99d722db03007827 */ /* 0x040fe200078e0202 */
[----:B------:R-:W-:-:S04]  /*00e0*/  ISETP.GE.AND P0, PT, R3, 0x6a80, PT ;  /* 0x00006a800300780c */ /* 0x000fc80003f06270 */
[----:B------:R-:W-:-:S04]  /*00f0*/  SHF.R.U32.HI R5, RZ, 0x1f, R0 ;  /* 0x0000001fff057819 */ /* 0x000fc80000011600 */
[----:B------:R-:W-:-:S05]  /*0100*/  LEA.HI.SX32 R5, R0, R5, 0x18 ;  /* 0x0000000500057211 */ /* 0x000fca00078fc2ff */
[----:B------:R-:W-:Y:S01]  /*0110*/  IMAD R13, R5, -0x1aa, R3 ;  /* 0xfffffe56050d7824 */ /* 0x000fe200078e0203 */
[----:B------:R-:W-:-:S03]  /*0120*/  CS2R R4, SRZ ;  /* 0x0000000000047805 */ /* 0x000fc6000001ff00 */
[----:B--2---:R-:W-:-:S05]  /*0130*/  IMAD.WIDE R10, R13, 0x4, R10 ;  /* 0x000000040d0a7825 */ /* 0x004fca00078e020a */
[----:B------:R2:W3:Y:S01]  /*0140*/  @!P0 LDG.E.EL.64 R4, desc[UR4][R10.64] ;  /* 0x000000040a048981 */ /* 0x0004e2000c2e1b00 */
[----:B------:R-:W-:Y:S02]  /*0150*/  CS2R R6, SRZ ;  /* 0x0000000000067805 */ /* 0x000fe4000001ff00 */
[----:B------:R-:W-:Y:S01]  /*0160*/  CS2R R8, SRZ ;  /* 0x0000000000087805 */ /* 0x000fe2000001ff00 */
[----:B----4-:R-:W-:-:S04]  /*0170*/  IMAD.WIDE R16, R13, 0x4, R16 ;  /* 0x000000040d107825 */ /* 0x010fc800078e0210 */
[----:B-----5:R-:W-:Y:S01]  /*0180*/  IMAD.WIDE R14, R3, 0x4, R14 ;  /* 0x00000004030e7825 */ /* 0x020fe200078e020e */
[----:B------:R-:W4:Y:S01]  /*0190*/  @!P0 LDG.E.EL.64 R6, desc[UR4][R16.64] ;  /* 0x0000000410068981 */ /* 0x000f22000c2e1b00 */
[----:B--2---:R-:W-:Y:S02]  /*01a0*/  CS2R R10, SRZ ;  /* 0x00000000000a7805 */ /* 0x004fe4000001ff00 */
[C---:B0-----:R-:W-:Y:S01]  /*01b0*/  IMAD.WIDE R18, R13.reuse, 0x4, R18 ;  /* 0x000000040d127825 */ /* 0x041fe200078e0212 */
[----:B------:R0:W4:Y:S03]  /*01c0*/  @!P0 LDG.E.64 R8, desc[UR4][R14.64] ;  /* 0x000000040e088981 */ /* 0x000126000c1e1b00 */
[----:B-1----:R-:W-:Y:S01]  /*01d0*/  IMAD.WIDE R20, R13, 0x4, R20 ;  /* 0x000000040d147825 */ /* 0x002fe200078e0214 */
[----:B------:R-:W-:-:S04]  /*01e0*/  CS2R R12, SRZ ;  /* 0x00000000000c7805 */ /* 0x000fc8000001ff00 */
[----:B------:R-:W2:Y:S04]  /*01f0*/  @!P0 LDG.E.EL.64 R10, desc[UR4][R20.64] ;  /* 0x00000004140a8981 */ /* 0x000ea8000c2e1b00 */
[----:B------:R-:W2:Y:S01]  /*0200*/  @!P0 LDG.E.EL.64 R12, desc[UR4][R18.64] ;  /* 0x00000004120c8981 */ /* 0x000ea2000c2e1b00 */
[----:B0-----:R-:W-:Y:S01]  /*0210*/  MOV R15, 0x3e800000 ;  /* 0x3e800000000f7802 */ /* 0x001fe20000000f00 */
[----:B---3--:R-:W-:Y:S01]  /*0220*/  FADD R4, R4, 9.9999997473787516356e-06 ;  /* 0x3727c5ac04047421 */ /* 0x008fe20000000000 */
[----:B------:R-:W-:-:S03]  /*0230*/  FADD R5, R5, 9.9999997473787516356e-06 ;  /* 0x3727c5ac05057421 */ /* 0x000fc60000000000 */
[----:B------:R-:W0:Y:S08]  /*0240*/  MUFU.SQRT R0, R4 ;  /* 0x0000000400007308 */ /* 0x000e300000002000 */
[----:B------:R-:W1:Y:S01]  /*0250*/  MUFU.SQRT R2, R5 ;  /* 0x0000000500027308 */ /* 0x000e620000002000 */
[C---:B0-----:R-:W-:Y:S02]  /*0260*/  FSETP.GT.AND P1, PT, R0.reuse, 8.50705917302346158658e+37, PT ;  /* 0x7e8000000000780b */ /* 0x041fe40003f24000 */
[----:B------:R-:W-:-:S02]  /*0270*/  FSETP.GEU.AND P3, PT, R0, 1.175494350822287508e-38, PT ;  /* 0x008000000000780b */ /* 0x000fc40003f6e000 */
[C---:B-1----:R-:W-:Y:S02]  /*0280*/  FSETP.GT.AND P2, PT, R2.reuse, 8.50705917302346158658e+37, PT ;  /* 0x7e8000000200780b */ /* 0x042fe40003f44000 */
[----:B------:R-:W-:-:S07]  /*0290*/  FSETP.GEU.AND P4, PT, R2, 1.175494350822287508e-38, PT ;  /* 0x008000000200780b */ /* 0x000fce0003f8e000 */
[----:B------:R-:W-:-:S04]  /*02a0*/  @P1 FMUL R0, R0, 0.25 ;  /* 0x3e80000000001820 */ /* 0x000fc80000400000 */
[----:B------:R-:W-:Y:S01]  /*02b0*/  @!P3 FMUL R0, R0, 16777216 ;  /* 0x4b8000000000b820 */ /* 0x000fe20000400000 */
[----:B------:R-:W-:-:S04]  /*02c0*/  @P2 FMUL R2, R2, 0.25 ;  /* 0x3e80000002022820 */ /* 0x000fc80000400000 */
[----:B------:R-:W-:Y:S01]  /*02d0*/  @!P4 FMUL R2, R2, 16777216 ;  /* 0x4b8000000202c820 */ /* 0x000fe20000400000 */
[----:B------:R-:W0:Y:S01]  /*02e0*/  MUFU.RCP R0, R0 ;  /* 0x0000000000007308 */ /* 0x000e220000001000 */
[----:B------:R-:W-:-:S07]  /*02f0*/  FSEL R5, R15, 1, P1 ;  /* 0x3f8000000f057808 */ /* 0x000fce0000800000 */
[----:B------:R-:W1:Y:S01]  /*0300*/  MUFU.RCP R2, R2 ;  /* 0x0000000200027308 */ /* 0x000e620000001000 */
[----:B------:R-:W-:Y:S01]  /*0310*/  FSEL R15, R15, 1, P2 ;  /* 0x3f8000000f0f7808 */ /* 0x000fe20001000000 */
[----:B------:R-:W-:-:S04]  /*0320*/  @!P3 FMUL R5, R5, 16777216 ;  /* 0x4b8000000505b820 */ /* 0x000fc80000400000 */
[----:B------:R-:W-:Y:S01]  /*0330*/  @!P4 FMUL R15, R15, 16777216 ;  /* 0x4b8000000f0fc820 */ /* 0x000fe20000400000 */
[----:B0-----:R-:W-:Y:S01]  /*0340*/  FMUL R5, R0, R5 ;  /* 0x0000000500057220 */ /* 0x001fe20000400000 */
[----:B----4-:R-:W-:Y:S01]  /*0350*/  FADD R6, -R6, R8 ;  /* 0x0000000806067221 */ /* 0x010fe20000000100 */
[----:B------:R-:W-:Y:S01]  /*0360*/  FADD R7, -R7, R9 ;  /* 0x0000000907077221 */ /* 0x000fe20000000100 */
[----:B-1----:R-:W-:Y:S02]  /*0370*/  FMUL R4, R2, R15 ;  /* 0x0000000f02047220 */ /* 0x002fe40000400000 */
[----:B------:R-:W-:Y:S02]  /*0380*/  FMUL R9, R6, R5 ;  /* 0x0000000506097220 */ /* 0x000fe40000400000 */
[----:B------:R-:W-:Y:S02]  /*0390*/  FMUL R0, R7, R4 ;  /* 0x0000000407007220 */ /* 0x000fe40000400000 */
[----:B--2---:R-:W-:Y:S01]  /*03a0*/  FFMA R9, R9, R12, R10 ;  /* 0x0000000c09097223 */ /* 0x004fe2000000000a */
[----:B------:R-:W0:Y:S01]  /*03b0*/  LDC.64 R4, c[0x0][0x238] ;  /* 0x00008e00ff047b82 */ /* 0x000e220000000a00 */
[----:B------:R-:W-:-:S03]  /*03c0*/  FFMA R0, R0, R13, R11 ;  /* 0x0000000d00007223 */ /* 0x000fc6000000000b */
[C---:B------:R-:W-:Y:S02]  /*03d0*/  FSETP.GTU.AND P1, PT, R9.reuse, RZ, PT ;  /* 0x000000ff0900720b */ /* 0x040fe40003f2c000 */
[C---:B------:R-:W-:Y:S02]  /*03e0*/  FSETP.GTU.AND P2, PT, R0.reuse, RZ, PT ;  /* 0x000000ff0000720b */ /* 0x040fe40003f4c000 */
[----:B------:R-:W-:Y:S02]  /*03f0*/  FSEL R6, R9, RZ, P1 ;  /* 0x000000ff09067208 */ /* 0x000fe40000800000 */
[----:B------:R-:W-:Y:S02]  /*0400*/  FSEL R7, R0, RZ, P2 ;  /* 0x000000ff00077208 */ /* 0x000fe40001000000 */
[----:B------:R-:W-:Y:S02]  /*0410*/  FSETP.GEU.AND P3, PT, R6, 6, PT ;  /* 0x40c000000600780b */ /* 0x000fe40003f6e000 */
[----:B------:R-:W-:-:S02]  /*0420*/  FSETP.GEU.AND P4, PT, R7, 6, PT ;  /* 0x40c000000700780b */ /* 0x000fc40003f8e000 */
[----:B------:R-:W-:Y:S02]  /*0430*/  FSETP.NAN.AND P1, PT, R6, R6, PT ;  /* 0x000000060600720b */ /* 0x000fe40003f28000 */
[----:B------:R-:W-:Y:S01]  /*0440*/  FSETP.NAN.AND P2, PT, R7, R7, PT ;  /* 0x000000070700720b */ /* 0x000fe20003f48000 */
[----:B0-----:R-:W-:-:S06]  /*0450*/  IMAD.WIDE R2, R3, 0x4, R4 ;  /* 0x0000000403027825 */ /* 0x001fcc00078e0204 */
[----:B------:R-:W-:Y:S02]  /*0460*/  @P3 SEL R6, R6, 0x40c00000, P1 ;  /* 0x40c0000006063807 */ /* 0x000fe40000800000 */
[----:B------:R-:W-:Y:S01]  /*0470*/  @P4 SEL R7, R7, 0x40c00000, P2 ;  /* 0x40c0000007074807 */ /* 0x000fe20001000000 */
[----:B------:R-:W-:Y:S06]  /*0480*/  @P0 EXIT ;  /* 0x000000000000094d */ /* 0x000fec0003800000 */
[----:B------:R-:W-:Y:S01]  /*0490*/  STG.E.64 desc[UR4][R2.64], R6 ;  /* 0x0000000602007986 */ /* 0x000fe2000c101b04 */
[----:B------:R-:W-:Y:S05]  /*04a0*/  EXIT ;  /* 0x000000000000794d */ /* 0x000fea0003800000 */
.L_x_0:
[----:B------:R-:W-:-:S00]  /*04b0*/  BRA `(.L_x_0) ;  /* 0xfffffffc00fc7947 */ /* 0x000fc0000383ffff */
[----:B------:R-:W-:-:S00]  /*04c0*/  NOP ;  /* 0x0000000000007918 */ /* 0x000fc00000000000 */
        /* <DEDUP_REMOVED lines=11> */
.L_x_1:


//--------------------- .nv.global.init           --------------------------
	.section	.nv.global.init,"aw",@progbits
.nv.global.init:
	.type		_$_str,@object
	.size		_$_str,(_$_str_$_2 - _$_str)
_$_str:
        /*0000*/ 	.byte	0x5f, 0x5f, 0x43, 0x55, 0x44, 0x41, 0x5f, 0x46, 0x54, 0x5a, 0x00
	.type		_$_str_$_2,@object
	.size		_$_str_$_2,(.L_1 - _$_str_$_2)
_$_str_$_2:
        /*000b*/ 	.byte	0x5f, 0x5f, 0x43, 0x55, 0x44, 0x41, 0x5f, 0x50, 0x52, 0x45, 0x43, 0x5f, 0x53, 0x51, 0x52, 0x54
        /*001b*/ 	.byte	0x00
.L_1:


//--------------------- .nv.constant0.triton_poi_fused__native_batch_norm_legit_no_training_hardtanh_16 --------------------------
	.section	.nv.constant0.triton_poi_fused__native_batch_norm_legit_no_training_hardtanh_16,"a",@progbits
	.sectionflags	@""
	.align	4
.nv.constant0.triton_poi_fused__native_batch_norm_legit_no_training_hardtanh_16:
	.zero		580
